//
// Generated by NVIDIA NVVM Compiler
//
// Compiler Build ID: CL-36424714
// Cuda compilation tools, release 13.0, V13.0.88
// Based on NVVM 20.0.0
//

.version 9.0
.target sm_100
.address_size 64

	// .globl	_Z7testingv
.extern .func  (.param .b32 func_retval0) vprintf
(
	.param .b64 vprintf_param_0,
	.param .b64 vprintf_param_1
)
;
.global .align 1 .b8 $str[18] = {40, 37, 100, 44, 32, 37, 100, 44, 32, 37, 100, 44, 32, 37, 100, 41, 10};

.visible .entry _Z7testingv()
{
	.local .align 16 .b8 	__local_depot0[16];
	.reg .b64 	%SP;
	.reg .b64 	%SPL;
	.reg .b32 	%r<7>;
	.reg .b64 	%rd<5>;

	mov.u64 	%SPL, __local_depot0;
	cvta.local.u64 	%SP, %SPL;
	add.u64 	%rd1, %SP, 0;
	add.u64 	%rd2, %SPL, 0;
	mov.u32 	%r1, %ctaid.y;
	mov.u32 	%r2, %ctaid.x;
	mov.u32 	%r3, %ntid.x;
	mov.u32 	%r4, %nctaid.x;
	st.local.v4.u32 	[%rd2], {%r1, %r2, %r3, %r4};
	mov.u64 	%rd3, $str;
	cvta.global.u64 	%rd4, %rd3;
	{ // callseq 0, 0
	.param .b64 param0;
	st.param.b64 	[param0], %rd4;
	.param .b64 param1;
	st.param.b64 	[param1], %rd1;
	.param .b32 retval0;
	call.uni (retval0), 
	vprintf, 
	(
	param0, 
	param1
	);
	ld.param.b32 	%r5, [retval0];
	} // callseq 0
	ret;

}


// ===== COMPILED SASS (sm_100) =====

	.target	sm_100

	.elftype	@"ET_EXEC"


//--------------------- .note.nv.tkinfo           --------------------------
	.section	.note.nv.tkinfo,"",@"SHT_NOTE"
	.sectionflags	@"SHF_NOTE_NV_TKINFO"
	.tkinfo
        /*0018*/ 	.word	0x00000002
        /*0030*/ 	.string	""
        /*0030*/ 	.string	"ptxas"
        /*0030*/ 	.string	"Cuda compilation tools, release 13.0, V13.0.88"
        /*0030*/ 	.string	"Build cuda_13.0.r13.0/compiler.36424714_0"
        /*0030*/ 	.string	"-arch sm_100 -m 64 "



//--------------------- .note.nv.cuinfo           --------------------------
	.section	.note.nv.cuinfo,"",@"SHT_NOTE"
	.sectionflags	@"SHF_NOTE_NV_CUINFO"
        /*0018*/ 	.short	0x0002
        /*001a*/ 	.short	0x0064
        /*001c*/ 	.short	0x0082
	.zero		2


//--------------------- .nv.info                  --------------------------
	.section	.nv.info,"",@"SHT_CUDA_INFO"
	.align	4


	//----- nvinfo : EIATTR_REGCOUNT
	.align		4
        /*0000*/ 	.byte	0x04, 0x2f
        /*0002*/ 	.short	(.L_2 - .L_1)
	.align		4
.L_1:
        /*0004*/ 	.word	index@(_Z7testingv)
        /*0008*/ 	.word	0x00000018


	//----- nvinfo : EIATTR_FRAME_SIZE
	.align		4
.L_2:
        /*000c*/ 	.byte	0x04, 0x11
        /*000e*/ 	.short	(.L_4 - .L_3)
	.align		4
.L_3:
        /*0010*/ 	.word	index@(_Z7testingv)
        /*0014*/ 	.word	0x00000010


	//----- nvinfo : EIATTR_MIN_STACK_SIZE
	.align		4
.L_4:
        /*0018*/ 	.byte	0x04, 0x12
        /*001a*/ 	.short	(.L_6 - .L_5)
	.align		4
.L_5:
        /*001c*/ 	.word	index@(_Z7testingv)
        /*0020*/ 	.word	0x00000010
.L_6:


//--------------------- .nv.compat                --------------------------
	.section	.nv.compat,"",@"SHT_CUDA_COMPAT_INFO"
	.align	4
        /*0000*/ 	.byte	0x02, 0x09, 0x00, 0x00, 0x02, 0x02, 0x01, 0x00, 0x02, 0x05, 0x05, 0x00, 0x03, 0x07, 0x01, 0x01
        /*0010*/ 	.byte	0x02, 0x03, 0x00, 0x00, 0x02, 0x06, 0x01, 0x00, 0x04, 0x0b, 0x08, 0x00, 0x09, 0x00, 0x00, 0x00
        /*0020*/ 	.byte	0x00, 0x00, 0x00, 0x00


//--------------------- .nv.info._Z7testingv      --------------------------
	.section	.nv.info._Z7testingv,"",@"SHT_CUDA_INFO"
	.sectionflags	@""
	.align	4


	//----- nvinfo : EIATTR_CUDA_API_VERSION
	.align		4
        /*0000*/ 	.byte	0x04, 0x37
        /*0002*/ 	.short	(.L_8 - .L_7)
.L_7:
        /*0004*/ 	.word	0x00000082


	//----- nvinfo : EIATTR_SPARSE_MMA_MASK
	.align		4
.L_8:
        /*0008*/ 	.byte	0x03, 0x50
        /*000a*/ 	.short	0x0000


	//----- nvinfo : EIATTR_MAXREG_COUNT
	.align		4
        /*000c*/ 	.byte	0x03, 0x1b
        /*000e*/ 	.short	0x00ff


	//----- nvinfo : EIATTR_EXTERNS
	.align		4
        /*0010*/ 	.byte	0x04, 0x0f
        /*0012*/ 	.short	(.L_10 - .L_9)


	//   ....[0]....
	.align		4
.L_9:
        /*0014*/ 	.word	index@(vprintf)


	//----- nvinfo : EIATTR_MERCURY_ISA_VERSION
	.align		4
.L_10:
        /*0018*/ 	.byte	0x03, 0x5f
        /*001a*/ 	.short	0x0101


	//----- nvinfo : EIATTR_VRC_CTA_INIT_COUNT
	.align		4
        /*001c*/ 	.byte	0x02, 0x4a
	.zero		1
	.zero		1


	//----- nvinfo : EIATTR_SYSCALL_OFFSETS
	.align		4
        /*0020*/ 	.byte	0x04, 0x46
        /*0022*/ 	.short	(.L_12 - .L_11)


	//   ....[0]....
.L_11:
        /*0024*/ 	.word	0x00000110


	//----- nvinfo : EIATTR_EXIT_INSTR_OFFSETS
	.align		4
.L_12:
        /*0028*/ 	.byte	0x04, 0x1c
        /*002a*/ 	.short	(.L_14 - .L_13)


	//   ....[0]....
.L_13:
        /*002c*/ 	.word	0x00000120


	//----- nvinfo : EIATTR_SW_WAR
	.align		4
.L_14:
        /*0030*/ 	.byte	0x04, 0x36
        /*0032*/ 	.short	(.L_16 - .L_15)
.L_15:
        /*0034*/ 	.word	0x00000008
.L_16:


//--------------------- .nv.callgraph             --------------------------
	.section	.nv.callgraph,"",@"SHT_CUDA_CALLGRAPH"
	.align	4
	.sectionentsize	8
	.align		4
        /*0000*/ 	.word	0x00000000
	.align		4
        /*0004*/ 	.word	0xffffffff
	.align		4
        /*0008*/ 	.word	index@(_Z7testingv)
	.align		4
        /*000c*/ 	.word	index@(vprintf)
	.align		4
        /*0010*/ 	.word	0x00000000
	.align		4
        /*0014*/ 	.word	0xfffffffe
	.align		4
        /*0018*/ 	.word	0x00000000
	.align		4
        /*001c*/ 	.word	0xfffffffd
	.align		4
        /*0020*/ 	.word	0x00000000
	.align		4
        /*0024*/ 	.word	0xfffffffc


//--------------------- .nv.constant4             --------------------------
	.section	.nv.constant4,"a",@progbits
	.align	8
	.align		8
.nv.constant4:
        /*0000*/ 	.dword	vprintf
	.align		8
        /*0008*/ 	.dword	$str


//--------------------- .text._Z7testingv         --------------------------
	.section	.text._Z7testingv,"ax",@progbits
	.align	128
        .global         _Z7testingv
        .type           _Z7testingv,@function
        .size           _Z7testingv,(.L_x_2 - _Z7testingv)
        .other          _Z7testingv,@"STO_CUDA_ENTRY STV_DEFAULT"
_Z7testingv:
.text._Z7testingv:
[----:B------:R-:W0:Y:S01]  /*0000*/  LDC R1, c[0x0][0x37c] ;  /* 0x0000df00ff017b82 */ /* 0x000e220000000800 */
[----:B------:R-:W1:Y:S01]  /*0010*/  S2R R8, SR_CTAID.Y ;  /* 0x0000000000087919 */ /* 0x000e620000002600 */
[----:B------:R-:W2:Y:S06]  /*0020*/  LDCU UR5, c[0x0][0x2fc] ;  /* 0x00005f80ff0577ac */ /* 0x000eac0008000800 */
[----:B------:R-:W1:Y:S01]  /*0030*/  LDC R10, c[0x0][0x360] ;  /* 0x0000d800ff0a7b82 */ /* 0x000e620000000800 */
[----:B0-----:R-:W-:Y:S01]  /*0040*/  VIADD R1, R1, 0xfffffff0 ;  /* 0xfffffff001017836 */ /* 0x001fe20000000000 */
[----:B------:R-:W1:Y:S01]  /*0050*/  S2R R9, SR_CTAID.X ;  /* 0x0000000000097919 */ /* 0x000e620000002500 */
[----:B------:R-:W-:Y:S01]  /*0060*/  MOV R0, 0x0 ;  /* 0x0000000000007802 */ /* 0x000fe20000000f00 */
[----:B------:R-:W0:Y:S04]  /*0070*/  LDCU UR4, c[0x0][0x2f8] ;  /* 0x00005f00ff0477ac */ /* 0x000e280008000800 */
[----:B------:R-:W1:Y:S01]  /*0080*/  LDC R11, c[0x0][0x370] ;  /* 0x0000dc00ff0b7b82 */ /* 0x000e620000000800 */
[----:B------:R-:W3:Y:S07]  /*0090*/  LDCU.64 UR6, c[0x4][0x8] ;  /* 0x01000100ff0677ac */ /* 0x000eee0008000a00 */
[----:B------:R4:W5:Y:S01]  /*00a0*/  LDC.64 R2, c[0x4][R0] ;  /* 0x0100000000027b82 */ /* 0x0009620000000a00 */
[----:B0-----:R-:W-:Y:S01]  /*00b0*/  IADD3 R6, P0, PT, R1, UR4, RZ ;  /* 0x0000000401067c10 */ /* 0x001fe2000ff1e0ff */
[----:B---3--:R-:W-:Y:S01]  /*00c0*/  IMAD.U32 R4, RZ, RZ, UR6 ;  /* 0x00000006ff047e24 */ /* 0x008fe2000f8e00ff */
[----:B------:R-:W-:-:S03]  /*00d0*/  MOV R5, UR7 ;  /* 0x0000000700057c02 */ /* 0x000fc60008000f00 */
[----:B--2---:R-:W-:Y:S01]  /*00e0*/  IMAD.X R7, RZ, RZ, UR5, P0 ;  /* 0x00000005ff077e24 */ /* 0x004fe200080e06ff */
[----:B-1----:R4:W-:Y:S07]  /*00f0*/  STL.128 [R1], R8 ;  /* 0x0000000801007387 */ /* 0x0029ee0000100c00 */
[----:B------:R-:W-:-:S07]  /*0100*/  LEPC R20, `(.L_x_0) ;  /* 0x000000001014794e */ /* 0x000fce0000000000 */
[----:B----45:R-:W-:Y:S05]  /*0110*/  CALL.ABS.NOINC R2 ;  /* 0x0000000002007343 */ /* 0x030fea0003c00000 */
.L_x_0:
[----:B------:R-:W-:Y:S05]  /*0120*/  EXIT ;  /* 0x000000000000794d */ /* 0x000fea0003800000 */
.L_x_1:
[----:B------:R-:W-:-:S00]  /*0130*/  BRA `(.L_x_1) ;  /* 0xfffffffc00fc7947 */ /* 0x000fc0000383ffff */
[----:B------:R-:W-:-:S00]  /*0140*/  NOP ;  /* 0x0000000000007918 */ /* 0x000fc00000000000 */
        /* <DEDUP_REMOVED lines=11> */
.L_x_2:


//--------------------- .nv.global.init           --------------------------
	.section	.nv.global.init,"aw",@progbits
.nv.global.init:
	.type		$str,@object
	.size		$str,(.L_0 - $str)
$str:
        /*0000*/ 	.byte	0x28, 0x25, 0x64, 0x2c, 0x20, 0x25, 0x64, 0x2c, 0x20, 0x25, 0x64, 0x2c, 0x20, 0x25, 0x64, 0x29
        /*0010*/ 	.byte	0x0a, 0x00
.L_0:


//--------------------- .nv.shared.reserved.0     --------------------------
	.section	.nv.shared.reserved.0,"aw",@nobits
	.weak		__nv_reservedSMEM_offset_0_alias
	.size		__nv_reservedSMEM_offset_0_alias, 0, 64
	.other		__nv_reservedSMEM_offset_0_alias,@"STO_CUDA_RESERVED_SHARED STV_DEFAULT"
__nv_reservedSMEM_offset_0_alias:
	.zero		0
	.zero		64


//--------------------- .nv.constant0._Z7testingv --------------------------
	.section	.nv.constant0._Z7testingv,"a",@progbits
	.sectionflags	@""
	.align	4
.nv.constant0._Z7testingv:
	.zero		896


//--------------------- SYMBOLS --------------------------

	.type		.nv.reservedSmem.offset0,@object
	.size		.nv.reservedSmem.offset0,0x4
	.type		vprintf,@function
